	.headerflags	@"EF_CUDA_TEXMODE_UNIFIED EF_CUDA_64BIT_ADDRESS EF_CUDA_ACCELERATORS EF_CUDA_SM90 EF_CUDA_VIRTUAL_SM(EF_CUDA_SM90)"
	.elftype	@"ET_EXEC"


//--------------------- .nv.info                  --------------------------
	.section	.nv.info,"",@"SHT_CUDA_INFO"
	.align	4


	//----- nvinfo : EIATTR_REGCOUNT
	.align		4
        /*0000*/ 	.byte	0x04, 0x2f
        /*0002*/ 	.short	(.L_1 - .L_0)
	.align		4
.L_0:
        /*0004*/ 	.word	index@(triton_red_fused__to_copy_add_div_mul_pow_sum_12)
        /*0008*/ 	.word	0x00000028


	//----- nvinfo : EIATTR_MIN_STACK_SIZE
	.align		4
.L_1:
        /*000c*/ 	.byte	0x04, 0x12
        /*000e*/ 	.short	(.L_3 - .L_2)
	.align		4
.L_2:
        /*0010*/ 	.word	index@(triton_red_fused__to_copy_add_div_mul_pow_sum_12)
        /*0014*/ 	.word	0x00000000


	//----- nvinfo : EIATTR_FRAME_SIZE
	.align		4
.L_3:
        /*0018*/ 	.byte	0x04, 0x11
        /*001a*/ 	.short	(.L_5 - .L_4)
	.align		4
.L_4:
        /*001c*/ 	.word	index@(triton_red_fused__to_copy_add_div_mul_pow_sum_12)
        /*0020*/ 	.word	0x00000000


	//----- nvinfo : EIATTR_MIN_STACK_SIZE
	.align		4
.L_5:
        /*0024*/ 	.byte	0x04, 0x12
        /*0026*/ 	.short	(.L_7 - .L_6)
	.align		4
.L_6:
        /*0028*/ 	.word	index@(triton_red_fused__to_copy_add_div_mul_pow_sum_12)
        /*002c*/ 	.word	0x00000000
.L_7:


//--------------------- .nv.info.triton_red_fused__to_copy_add_div_mul_pow_sum_12 --------------------------
	.section	.nv.info.triton_red_fused__to_copy_add_div_mul_pow_sum_12,"",@"SHT_CUDA_INFO"
	.sectionflags	@""
	.align	4


	//----- nvinfo : EIATTR_CUDA_API_VERSION
	.align		4
        /*0000*/ 	.byte	0x04, 0x37
        /*0002*/ 	.short	(.L_9 - .L_8)
.L_8:
        /*0004*/ 	.word	0x0000007c


	//----- nvinfo : EIATTR_KPARAM_INFO
	.align		4
.L_9:
        /*0008*/ 	.byte	0x04, 0x17
        /*000a*/ 	.short	(.L_11 - .L_10)
.L_10:
        /*000c*/ 	.word	0x00000000
        /*0010*/ 	.short	0x0009
        /*0012*/ 	.short	0x0040
        /*0014*/ 	.byte	0x00, 0xf4, 0x21, 0x00


	//----- nvinfo : EIATTR_KPARAM_INFO
	.align		4
.L_11:
        /*0018*/ 	.byte	0x04, 0x17
        /*001a*/ 	.short	(.L_13 - .L_12)
.L_12:
        /*001c*/ 	.word	0x00000000
        /*0020*/ 	.short	0x0008
        /*0022*/ 	.short	0x003c
        /*0024*/ 	.byte	0x00, 0xf0, 0x11, 0x00


	//----- nvinfo : EIATTR_KPARAM_INFO
	.align		4
.L_13:
        /*0028*/ 	.byte	0x04, 0x17
        /*002a*/ 	.short	(.L_15 - .L_14)
.L_14:
        /*002c*/ 	.word	0x00000000
        /*0030*/ 	.short	0x0007
        /*0032*/ 	.short	0x0038
        /*0034*/ 	.byte	0x00, 0xf0, 0x11, 0x00


	//----- nvinfo : EIATTR_KPARAM_INFO
	.align		4
.L_15:
        /*0038*/ 	.byte	0x04, 0x17
        /*003a*/ 	.short	(.L_17 - .L_16)
.L_16:
        /*003c*/ 	.word	0x00000000
        /*0040*/ 	.short	0x0006
        /*0042*/ 	.short	0x0030
        /*0044*/ 	.byte	0x00, 0xf4, 0x21, 0x00


	//----- nvinfo : EIATTR_KPARAM_INFO
	.align		4
.L_17:
        /*0048*/ 	.byte	0x04, 0x17
        /*004a*/ 	.short	(.L_19 - .L_18)
.L_18:
        /*004c*/ 	.word	0x00000000
        /*0050*/ 	.short	0x0005
        /*0052*/ 	.short	0x0028
        /*0054*/ 	.byte	0x00, 0xf4, 0x21, 0x00


	//----- nvinfo : EIATTR_KPARAM_INFO
	.align		4
.L_19:
        /*0058*/ 	.byte	0x04, 0x17
        /*005a*/ 	.short	(.L_21 - .L_20)
.L_20:
        /*005c*/ 	.word	0x00000000
        /*0060*/ 	.short	0x0004
        /*0062*/ 	.short	0x0020
        /*0064*/ 	.byte	0x00, 0xf4, 0x21, 0x00


	//----- nvinfo : EIATTR_KPARAM_INFO
	.align		4
.L_21:
        /*0068*/ 	.byte	0x04, 0x17
        /*006a*/ 	.short	(.L_23 - .L_22)
.L_22:
        /*006c*/ 	.word	0x00000000
        /*0070*/ 	.short	0x0003
        /*0072*/ 	.short	0x0018
        /*0074*/ 	.byte	0x00, 0xf4, 0x21, 0x00


	//----- nvinfo : EIATTR_KPARAM_INFO
	.align		4
.L_23:
        /*0078*/ 	.byte	0x04, 0x17
        /*007a*/ 	.short	(.L_25 - .L_24)
.L_24:
        /*007c*/ 	.word	0x00000000
        /*0080*/ 	.short	0x0002
        /*0082*/ 	.short	0x0010
        /*0084*/ 	.byte	0x00, 0xf4, 0x21, 0x00


	//----- nvinfo : EIATTR_KPARAM_INFO
	.align		4
.L_25:
        /*0088*/ 	.byte	0x04, 0x17
        /*008a*/ 	.short	(.L_27 - .L_26)
.L_26:
        /*008c*/ 	.word	0x00000000
        /*0090*/ 	.short	0x0001
        /*0092*/ 	.short	0x0008
        /*0094*/ 	.byte	0x00, 0xf4, 0x21, 0x00


	//----- nvinfo : EIATTR_KPARAM_INFO
	.align		4
.L_27:
        /*0098*/ 	.byte	0x04, 0x17
        /*009a*/ 	.short	(.L_29 - .L_28)
.L_28:
        /*009c*/ 	.word	0x00000000
        /*00a0*/ 	.short	0x0000
        /*00a2*/ 	.short	0x0000
        /*00a4*/ 	.byte	0x00, 0xf4, 0x21, 0x00


	//----- nvinfo : EIATTR_SPARSE_MMA_MASK
	.align		4
.L_29:
        /*00a8*/ 	.byte	0x03, 0x50
        /*00aa*/ 	.short	0x0000


	//----- nvinfo : EIATTR_MAXREG_COUNT
	.align		4
        /*00ac*/ 	.byte	0x03, 0x1b
        /*00ae*/ 	.short	0x0080


	//----- nvinfo : EIATTR_COOP_GROUP_MASK_REGIDS
	.align		4
        /*00b0*/ 	.byte	0x04, 0x29
        /*00b2*/ 	.short	(.L_31 - .L_30)


	//   ....[0]....
.L_30:
        /*00b4*/ 	.word	0xffffffff


	//   ....[1]....
        /*00b8*/ 	.word	0xffffffff


	//   ....[2]....
        /*00bc*/ 	.word	0xffffffff


	//   ....[3]....
        /*00c0*/ 	.word	0xffffffff


	//   ....[4]....
        /*00c4*/ 	.word	0xffffffff


	//   ....[5]....
        /*00c8*/ 	.word	0xffffffff


	//   ....[6]....
        /*00cc*/ 	.word	0xffffffff


	//   ....[7]....
        /*00d0*/ 	.word	0xffffffff


	//   ....[8]....
        /*00d4*/ 	.word	0xffffffff


	//----- nvinfo : EIATTR_COOP_GROUP_INSTR_OFFSETS
	.align		4
.L_31:
        /*00d8*/ 	.byte	0x04, 0x28
        /*00da*/ 	.short	(.L_33 - .L_32)


	//   ....[0]....
.L_32:
        /*00dc*/ 	.word	0x00000770


	//   ....[1]....
        /*00e0*/ 	.word	0x00000790


	//   ....[2]....
        /*00e4*/ 	.word	0x000007b0


	//   ....[3]....
        /*00e8*/ 	.word	0x000007d0


	//   ....[4]....
        /*00ec*/ 	.word	0x00000800


	//   ....[5]....
        /*00f0*/ 	.word	0x00000890


	//   ....[6]....
        /*00f4*/ 	.word	0x000008b0


	//   ....[7]....
        /*00f8*/ 	.word	0x000008d0


	//   ....[8]....
        /*00fc*/ 	.word	0x00000900


	//----- nvinfo : EIATTR_EXIT_INSTR_OFFSETS
	.align		4
.L_33:
        /*0100*/ 	.byte	0x04, 0x1c
        /*0102*/ 	.short	(.L_35 - .L_34)


	//   ....[0]....
.L_34:
        /*0104*/ 	.word	0x00001240


	//   ....[1]....
        /*0108*/ 	.word	0x00001260


	//----- nvinfo : EIATTR_REQNTID
	.align		4
.L_35:
        /*010c*/ 	.byte	0x04, 0x10
        /*010e*/ 	.short	(.L_37 - .L_36)
.L_36:
        /*0110*/ 	.word	0x00000200
        /*0114*/ 	.word	0x00000001
        /*0118*/ 	.word	0x00000001


	//----- nvinfo : EIATTR_CBANK_PARAM_SIZE
	.align		4
.L_37:
        /*011c*/ 	.byte	0x03, 0x19
        /*011e*/ 	.short	0x0048


	//----- nvinfo : EIATTR_PARAM_CBANK
	.align		4
        /*0120*/ 	.byte	0x04, 0x0a
        /*0122*/ 	.short	(.L_39 - .L_38)
	.align		4
.L_38:
        /*0124*/ 	.word	index@(.nv.constant0.triton_red_fused__to_copy_add_div_mul_pow_sum_12)
        /*0128*/ 	.short	0x0210
        /*012a*/ 	.short	0x0048


	//----- nvinfo : EIATTR_SW_WAR
	.align		4
.L_39:
        /*012c*/ 	.byte	0x04, 0x36
        /*012e*/ 	.short	(.L_41 - .L_40)
.L_40:
        /*0130*/ 	.word	0x00000008
.L_41:


//--------------------- .nv.callgraph             --------------------------
	.section	.nv.callgraph,"",@"SHT_CUDA_CALLGRAPH"
	.align	4
	.sectionentsize	8
	.align		4
        /*0000*/ 	.word	0x00000000
	.align		4
        /*0004*/ 	.word	0xffffffff
	.align		4
        /*0008*/ 	.word	0x00000000
	.align		4
        /*000c*/ 	.word	0xfffffffe
	.align		4
        /*0010*/ 	.word	0x00000000
	.align		4
        /*0014*/ 	.word	0xfffffffd
	.align		4
        /*0018*/ 	.word	0x00000000
	.align		4
        /*001c*/ 	.word	0xfffffffc


//--------------------- .text.triton_red_fused__to_copy_add_div_mul_pow_sum_12 --------------------------
	.section	.text.triton_red_fused__to_copy_add_div_mul_pow_sum_12,"ax",@progbits
	.sectionflags	@"SHF_BARRIERS=1"
	.align	128
        .global         triton_red_fused__to_copy_add_div_mul_pow_sum_12
        .type           triton_red_fused__to_copy_add_div_mul_pow_sum_12,@function
        .size           triton_red_fused__to_copy_add_div_mul_pow_sum_12,(.L_x_1 - triton_red_fused__to_copy_add_div_mul_pow_sum_12)
        .other          triton_red_fused__to_copy_add_div_mul_pow_sum_12,@"STO_CUDA_ENTRY STV_DEFAULT"
triton_red_fused__to_copy_add_div_mul_pow_sum_12:
.text.triton_red_fused__to_copy_add_div_mul_pow_sum_12:
[----:B------:R-:W0:Y:S01]  /*0000*/  LDC R1, c[0x0][0x28] ;  /* 0x00000a00ff017b82 */ /* 0x000e220000000800 */
[----:B------:R-:W1:Y:S07]  /*0010*/  S2R R0, SR_TID.X ;  /* 0x0000000000007919 */ /* 0x000e6e0000002100 */
[----:B------:R-:W2:Y:S01]  /*0020*/  LDC.64 R6, c[0x0][0x218] ;  /* 0x00008600ff067b82 */ /* 0x000ea20000000a00 */
[----:B------:R-:W-:Y:S01]  /*0030*/  ULDC UR4, c[0x0][0x248] ;  /* 0x0000920000047ab9 */ /* 0x000fe20000000800 */
[----:B------:R-:W-:Y:S01]  /*0040*/  CS2R R28, SRZ ;  /* 0x00000000001c7805 */ /* 0x000fe2000001ff00 */
[----:B------:R-:W3:Y:S01]  /*0050*/  S2R R33, SR_CTAID.X ;  /* 0x0000000000217919 */ /* 0x000ee20000002500 */
[----:B------:R-:W-:Y:S01]  /*0060*/  CS2R R30, SRZ ;  /* 0x00000000001e7805 */ /* 0x000fe2000001ff00 */
[----:B------:R-:W-:-:S03]  /*0070*/  ULDC.64 UR6, c[0x0][0x208] ;  /* 0x0000820000067ab9 */ /* 0x000fc60000000a00 */
[----:B------:R-:W4:Y:S08]  /*0080*/  LDC.64 R8, c[0x0][0x220] ;  /* 0x00008800ff087b82 */ /* 0x000f300000000a00 */
[----:B------:R-:W5:Y:S08]  /*0090*/  LDC.64 R10, c[0x0][0x230] ;  /* 0x00008c00ff0a7b82 */ /* 0x000f700000000a00 */
[----:B------:R-:W5:Y:S01]  /*00a0*/  LDC.64 R12, c[0x0][0x238] ;  /* 0x00008e00ff0c7b82 */ /* 0x000f620000000a00 */
[----:B-1----:R-:W-:-:S07]  /*00b0*/  SHF.L.U32 R0, R0, 0x2, RZ ;  /* 0x0000000200007819 */ /* 0x002fce00000006ff */
[----:B------:R-:W1:Y:S01]  /*00c0*/  LDC.64 R14, c[0x0][0x228] ;  /* 0x00008a00ff0e7b82 */ /* 0x000e620000000a00 */
[----:B------:R-:W-:Y:S02]  /*00d0*/  LOP3.LUT R0, R0, 0x7fc, RZ, 0xc0, !PT ;  /* 0x000007fc00007812 */ /* 0x000fe400078ec0ff */
[C---:B---3--:R-:W-:Y:S02]  /*00e0*/  ISETP.GE.AND P1, PT, R33.reuse, UR4, PT ;  /* 0x0000000421007c0c */ /* 0x048fe4000bf26270 */
[----:B------:R-:W-:-:S05]  /*00f0*/  LEA R3, R33, R0, 0xc ;  /* 0x0000000021037211 */ /* 0x000fca00078e60ff */
[----:B--2---:R-:W-:-:S04]  /*0100*/  IMAD.WIDE R6, R3, 0x2, R6 ;  /* 0x0000000203067825 */ /* 0x004fc800078e0206 */
[C---:B----4-:R-:W-:Y:S02]  /*0110*/  IMAD.WIDE R8, R3.reuse, 0x2, R8 ;  /* 0x0000000203087825 */ /* 0x050fe400078e0208 */
[----:B------:R-:W2:Y:S02]  /*0120*/  @!P1 LDG.E.EL.64 R28, desc[UR6][R6.64] ;  /* 0x00000006061c9981 */ /* 0x000ea4000c2e1b00 */
[C---:B-----5:R-:W-:Y:S01]  /*0130*/  IMAD.WIDE R10, R3.reuse, 0x2, R10 ;  /* 0x00000002030a7825 */ /* 0x060fe200078e020a */
[----:B------:R-:W-:Y:S01]  /*0140*/  CS2R R4, SRZ ;  /* 0x0000000000047805 */ /* 0x000fe2000001ff00 */
[----:B------:R-:W3:Y:S02]  /*0150*/  @!P1 LDG.E.EL.64 R30, desc[UR6][R8.64] ;  /* 0x00000006081e9981 */ /* 0x000ee4000c2e1b00 */
[----:B0-----:R-:W-:Y:S01]  /*0160*/  IMAD.WIDE R12, R3, 0x2, R12 ;  /* 0x00000002030c7825 */ /* 0x001fe200078e020c */
[----:B------:R-:W-:-:S03]  /*0170*/  CS2R R2, SRZ ;  /* 0x0000000000027805 */ /* 0x000fc6000001ff00 */
[----:B-1----:R-:W-:Y:S01]  /*0180*/  IMAD.WIDE.U32 R14, R0, 0x2, R14 ;  /* 0x00000002000e7825 */ /* 0x002fe200078e000e */
[----:B------:R-:W4:Y:S04]  /*0190*/  @!P1 LDG.E.EL.64 R4, desc[UR6][R12.64] ;  /* 0x000000060c049981 */ /* 0x000f28000c2e1b00 */
[----:B------:R-:W5:Y:S04]  /*01a0*/  @!P1 LDG.E.EL.64 R2, desc[UR6][R10.64] ;  /* 0x000000060a029981 */ /* 0x000f68000c2e1b00 */
[----:B------:R-:W4:Y:S01]  /*01b0*/  LDG.E.EL.64 R26, desc[UR6][R14.64] ;  /* 0x000000060e1a7981 */ /* 0x000f22000c2e1b00 */
[----:B------:R-:W-:-:S02]  /*01c0*/  CS2R R18, SRZ ;  /* 0x0000000000127805 */ /* 0x000fc4000001ff00 */
[----:B------:R-:W-:Y:S02]  /*01d0*/  CS2R R16, SRZ ;  /* 0x0000000000107805 */ /* 0x000fe4000001ff00 */
[----:B------:R-:W-:Y:S01]  /*01e0*/  CS2R R20, SRZ ;  /* 0x0000000000147805 */ /* 0x000fe2000001ff00 */
[----:B------:R-:W4:Y:S04]  /*01f0*/  LDG.E.EL.64 R22, desc[UR6][R14.64+0x1000] ;  /* 0x001000060e167981 */ /* 0x000f28000c2e1b00 */
[----:B------:R-:W4:Y:S04]  /*0200*/  @!P1 LDG.E.EL.64 R18, desc[UR6][R8.64+0x1000] ;  /* 0x0010000608129981 */ /* 0x000f28000c2e1b00 */
[----:B------:R-:W4:Y:S01]  /*0210*/  @!P1 LDG.E.EL.64 R16, desc[UR6][R6.64+0x1000] ;  /* 0x0010000606109981 */ /* 0x000f22000c2e1b00 */
[----:B------:R-:W-:-:S03]  /*0220*/  CS2R R24, SRZ ;  /* 0x0000000000187805 */ /* 0x000fc6000001ff00 */
[----:B------:R-:W4:Y:S04]  /*0230*/  @!P1 LDG.E.EL.64 R20, desc[UR6][R10.64+0x1000] ;  /* 0x001000060a149981 */ /* 0x000f28000c2e1b00 */
[----:B------:R-:W4:Y:S01]  /*0240*/  @!P1 LDG.E.EL.64 R24, desc[UR6][R12.64+0x1000] ;  /* 0x001000060c189981 */ /* 0x000f22000c2e1b00 */
[----:B------:R-:W0:Y:S01]  /*0250*/  S2UR UR5, SR_CgaCtaId ;  /* 0x00000000000579c3 */ /* 0x000e220000008800 */
[----:B------:R-:W-:Y:S02]  /*0260*/  UMOV UR4, 0x400 ;  /* 0x0000040000047882 */ /* 0x000fe40000000000 */
[----:B0-----:R-:W-:Y:S01]  /*0270*/  UPRMT UR4, UR5, 0x654, UR4 ;  /* 0x0000065405047896 */ /* 0x001fe20008000004 */
[----:B--2---:R-:W-:Y:S02]  /*0280*/  HADD2.F32 R0, -RZ, R28.H1_H1 ;  /* 0x3000001cff007230 */ /* 0x004fe40000004100 */
[----:B------:R-:W-:-:S02]  /*0290*/  HADD2.F32 R28, -RZ, R28.H0_H0 ;  /* 0x2000001cff1c7230 */ /* 0x000fc40000004100 */
[----:B---3--:R-:W-:Y:S02]  /*02a0*/  HADD2.F32 R37, -RZ, R30.H0_H0 ;  /* 0x2000001eff257230 */ /* 0x008fe40000004100 */
[----:B------:R-:W-:-:S03]  /*02b0*/  HADD2.F32 R35, -RZ, R30.H1_H1 ;  /* 0x3000001eff237230 */ /* 0x000fc60000004100 */
[----:B------:R-:W-:Y:S02]  /*02c0*/  FADD R28, R28, R37 ;  /* 0x000000251c1c7221 */ /* 0x000fe40000000000 */
[----:B------:R-:W-:Y:S01]  /*02d0*/  FADD R0, R0, R35 ;  /* 0x0000002300007221 */ /* 0x000fe20000000000 */
[----:B-----5:R-:W-:Y:S02]  /*02e0*/  HADD2.F32 R37, -RZ, R2.H0_H0 ;  /* 0x20000002ff257230 */ /* 0x020fe40000004100 */
[----:B------:R-:W-:Y:S02]  /*02f0*/  HADD2.F32 R35, -RZ, R2.H1_H1 ;  /* 0x30000002ff237230 */ /* 0x000fe40000004100 */
[----:B----4-:R-:W-:Y:S02]  /*0300*/  HADD2.F32 R2, -RZ, R4.H1_H1 ;  /* 0x30000004ff027230 */ /* 0x010fe40000004100 */
[----:B------:R-:W-:-:S03]  /*0310*/  HADD2.F32 R4, -RZ, R4.H0_H0 ;  /* 0x20000004ff047230 */ /* 0x000fc60000004100 */
[----:B------:R-:W-:Y:S01]  /*0320*/  FADD R35, R35, R2 ;  /* 0x0000000223237221 */ /* 0x000fe20000000000 */
[----:B------:R-:W-:Y:S02]  /*0330*/  HADD2.F32 R2, -RZ, R26.H1_H1 ;  /* 0x3000001aff027230 */ /* 0x000fe40000004100 */
[----:B------:R-:W-:Y:S01]  /*0340*/  FADD R37, R37, R4 ;  /* 0x0000000425257221 */ /* 0x000fe20000000000 */
[----:B------:R-:W-:Y:S02]  /*0350*/  HADD2.F32 R4, -RZ, R29.H0_H0 ;  /* 0x2000001dff047230 */ /* 0x000fe40000004100 */
[----:B------:R-:W-:Y:S01]  /*0360*/  FMUL R0, R2, R0 ;  /* 0x0000000002007220 */ /* 0x000fe20000400000 */
[----:B------:R-:W-:Y:S02]  /*0370*/  HADD2.F32 R2, -RZ, R29.H1_H1 ;  /* 0x3000001dff027230 */ /* 0x000fe40000004100 */
[----:B------:R-:W-:Y:S02]  /*0380*/  HADD2.F32 R30, -RZ, R31.H0_H0 ;  /* 0x2000001fff1e7230 */ /* 0x000fe40000004100 */
[----:B------:R-:W-:-:S02]  /*0390*/  HADD2.F32 R29, -RZ, R31.H1_H1 ;  /* 0x3000001fff1d7230 */ /* 0x000fc40000004100 */
[----:B------:R-:W-:Y:S02]  /*03a0*/  HADD2.F32 R31, -RZ, R26.H0_H0 ;  /* 0x2000001aff1f7230 */ /* 0x000fe40000004100 */
[----:B------:R-:W-:Y:S01]  /*03b0*/  FADD R4, R4, R30 ;  /* 0x0000001e04047221 */ /* 0x000fe20000000000 */
[----:B------:R-:W-:Y:S01]  /*03c0*/  FADD R29, R2, R29 ;  /* 0x0000001d021d7221 */ /* 0x000fe20000000000 */
[----:B------:R-:W-:Y:S02]  /*03d0*/  HADD2.F32 R26, -RZ, R3.H1_H1 ;  /* 0x30000003ff1a7230 */ /* 0x000fe40000004100 */
[----:B------:R-:W-:Y:S01]  /*03e0*/  FMUL R2, R31, R28 ;  /* 0x0000001c1f027220 */ /* 0x000fe20000400000 */
[----:B------:R-:W-:Y:S02]  /*03f0*/  HADD2.F32 R31, -RZ, R5.H1_H1 ;  /* 0x30000005ff1f7230 */ /* 0x000fe40000004100 */
[----:B------:R-:W-:Y:S02]  /*0400*/  HADD2.F32 R30, -RZ, R3.H0_H0 ;  /* 0x20000003ff1e7230 */ /* 0x000fe40000004100 */
[----:B------:R-:W-:-:S02]  /*0410*/  HADD2.F32 R5, -RZ, R5.H0_H0 ;  /* 0x20000005ff057230 */ /* 0x000fc40000004100 */
[----:B------:R-:W-:Y:S02]  /*0420*/  HADD2.F32 R3, -RZ, R27.H0_H0 ;  /* 0x2000001bff037230 */ /* 0x000fe40000004100 */
[----:B------:R-:W-:Y:S02]  /*0430*/  HADD2.F32 R28, -RZ, R27.H1_H1 ;  /* 0x3000001bff1c7230 */ /* 0x000fe40000004100 */
[----:B------:R-:W-:Y:S01]  /*0440*/  FADD R5, R30, R5 ;  /* 0x000000051e057221 */ /* 0x000fe20000000000 */
[----:B------:R-:W-:Y:S01]  /*0450*/  FMUL R4, R3, R4 ;  /* 0x0000000403047220 */ /* 0x000fe20000400000 */
[----:B------:R-:W-:Y:S01]  /*0460*/  FADD R26, R26, R31 ;  /* 0x0000001f1a1a7221 */ /* 0x000fe20000000000 */
[----:B------:R-:W-:Y:S01]  /*0470*/  FMUL R3, R28, R29 ;  /* 0x0000001d1c037220 */ /* 0x000fe20000400000 */
[----:B------:R-:W-:Y:S02]  /*0480*/  HADD2.F32 R27, -RZ, R18.H1_H1 ;  /* 0x30000012ff1b7230 */ /* 0x000fe40000004100 */
[----:B------:R-:W-:Y:S01]  /*0490*/  FFMA R4, R4, R5, RZ ;  /* 0x0000000504047223 */ /* 0x000fe200000000ff */
[----:B------:R-:W-:-:S02]  /*04a0*/  HADD2.F32 R5, -RZ, R16.H0_H0 ;  /* 0x20000010ff057230 */ /* 0x000fc40000004100 */
[----:B------:R-:W-:Y:S02]  /*04b0*/  HADD2.F32 R18, -RZ, R18.H0_H0 ;  /* 0x20000012ff127230 */ /* 0x000fe40000004100 */
[----:B------:R-:W-:Y:S01]  /*04c0*/  FFMA R3, R3, R26, RZ ;  /* 0x0000001a03037223 */ /* 0x000fe200000000ff */
[----:B------:R-:W-:Y:S02]  /*04d0*/  HADD2.F32 R26, -RZ, R17.H0_H0 ;  /* 0x20000011ff1a7230 */ /* 0x000fe40000004100 */
[----:B------:R-:W-:Y:S02]  /*04e0*/  HADD2.F32 R28, -RZ, R17.H1_H1 ;  /* 0x30000011ff1c7230 */ /* 0x000fe40000004100 */
[----:B------:R-:W-:Y:S01]  /*04f0*/  FADD R18, R5, R18 ;  /* 0x0000001205127221 */ /* 0x000fe20000000000 */
[----:B------:R-:W-:Y:S02]  /*0500*/  HADD2.F32 R17, -RZ, R22.H0_H0 ;  /* 0x20000016ff117230 */ /* 0x000fe40000004100 */
[----:B------:R-:W-:-:S02]  /*0510*/  HADD2.F32 R29, -RZ, R19.H1_H1 ;  /* 0x30000013ff1d7230 */ /* 0x000fc40000004100 */
[----:B------:R-:W-:Y:S02]  /*0520*/  HADD2.F32 R19, -RZ, R19.H0_H0 ;  /* 0x20000013ff137230 */ /* 0x000fe40000004100 */
[----:B------:R-:W-:Y:S01]  /*0530*/  FMUL R17, R17, R18 ;  /* 0x0000001211117220 */ /* 0x000fe20000400000 */
[----:B------:R-:W-:Y:S02]  /*0540*/  HADD2.F32 R16, -RZ, R16.H1_H1 ;  /* 0x30000010ff107230 */ /* 0x000fe40000004100 */
[----:B------:R-:W-:Y:S01]  /*0550*/  FADD R5, R28, R29 ;  /* 0x0000001d1c057221 */ /* 0x000fe20000000000 */
[----:B------:R-:W-:Y:S02]  /*0560*/  HADD2.F32 R18, -RZ, R20.H0_H0 ;  /* 0x20000014ff127230 */ /* 0x000fe40000004100 */
[----:B------:R-:W-:Y:S01]  /*0570*/  FADD R26, R26, R19 ;  /* 0x000000131a1a7221 */ /* 0x000fe20000000000 */
[----:B------:R-:W-:Y:S02]  /*0580*/  HADD2.F32 R31, -RZ, R24.H0_H0 ;  /* 0x20000018ff1f7230 */ /* 0x000fe40000004100 */
[----:B------:R-:W-:Y:S01]  /*0590*/  FADD R16, R16, R27 ;  /* 0x0000001b10107221 */ /* 0x000fe20000000000 */
[----:B------:R-:W-:-:S02]  /*05a0*/  HADD2.F32 R19, -RZ, R22.H1_H1 ;  /* 0x30000016ff137230 */ /* 0x000fc40000004100 */
[----:B------:R-:W-:Y:S02]  /*05b0*/  HADD2.F32 R20, -RZ, R20.H1_H1 ;  /* 0x30000014ff147230 */ /* 0x000fe40000004100 */
[----:B------:R-:W-:Y:S02]  /*05c0*/  HADD2.F32 R29, -RZ, R24.H1_H1 ;  /* 0x30000018ff1d7230 */ /* 0x000fe40000004100 */
[----:B------:R-:W-:Y:S01]  /*05d0*/  FADD R18, R18, R31 ;  /* 0x0000001f12127221 */ /* 0x000fe20000000000 */
[----:B------:R-:W-:Y:S02]  /*05e0*/  HADD2.F32 R27, -RZ, R23.H0_H0 ;  /* 0x20000017ff1b7230 */ /* 0x000fe40000004100 */
[----:B------:R-:W-:Y:S01]  /*05f0*/  FFMA R2, R2, R37, RZ ;  /* 0x0000002502027223 */ /* 0x000fe200000000ff */
[----:B------:R-:W-:Y:S02]  /*0600*/  HADD2.F32 R22, -RZ, R21.H0_H0 ;  /* 0x20000015ff167230 */ /* 0x000fe40000004100 */
[----:B------:R-:W-:Y:S01]  /*0610*/  FFMA R0, R0, R35, RZ ;  /* 0x0000002300007223 */ /* 0x000fe200000000ff */
[----:B------:R-:W-:-:S02]  /*0620*/  HADD2.F32 R31, -RZ, R25.H0_H0 ;  /* 0x20000019ff1f7230 */ /* 0x000fc40000004100 */
[----:B------:R-:W-:Y:S01]  /*0630*/  FMUL R19, R19, R16 ;  /* 0x0000001013137220 */ /* 0x000fe20000400000 */
[----:B------:R-:W-:Y:S01]  /*0640*/  FADD R20, R20, R29 ;  /* 0x0000001d14147221 */ /* 0x000fe20000000000 */
[----:B------:R-:W-:Y:S02]  /*0650*/  HADD2.F32 R16, -RZ, R23.H1_H1 ;  /* 0x30000017ff107230 */ /* 0x000fe40000004100 */
[----:B------:R-:W-:Y:S01]  /*0660*/  FMUL R27, R27, R26 ;  /* 0x0000001a1b1b7220 */ /* 0x000fe20000400000 */
[----:B------:R-:W-:Y:S02]  /*0670*/  HADD2.F32 R21, -RZ, R21.H1_H1 ;  /* 0x30000015ff157230 */ /* 0x000fe40000004100 */
[----:B------:R-:W-:Y:S01]  /*0680*/  FADD R22, R22, R31 ;  /* 0x0000001f16167221 */ /* 0x000fe20000000000 */
[----:B------:R-:W-:Y:S02]  /*0690*/  HADD2.F32 R24, -RZ, R25.H1_H1 ;  /* 0x30000019ff187230 */ /* 0x000fe40000004100 */
[----:B------:R-:W-:Y:S01]  /*06a0*/  FFMA R0, R19, R20, R0 ;  /* 0x0000001413007223 */ /* 0x000fe20000000000 */
[----:B------:R-:W-:Y:S01]  /*06b0*/  FFMA R17, R17, R18, R2 ;  /* 0x0000001211117223 */ /* 0x000fe20000000002 */
[----:B------:R-:W-:Y:S01]  /*06c0*/  FMUL R16, R16, R5 ;  /* 0x0000000510107220 */ /* 0x000fe20000400000 */
[----:B------:R-:W-:Y:S01]  /*06d0*/  FFMA R4, R27, R22, R4 ;  /* 0x000000161b047223 */ /* 0x000fe20000000004 */
[----:B------:R-:W-:Y:S01]  /*06e0*/  FADD R21, R21, R24 ;  /* 0x0000001815157221 */ /* 0x000fe20000000000 */
[----:B------:R-:W-:Y:S01]  /*06f0*/  FADD R17, R0, R17 ;  /* 0x0000001100117221 */ /* 0x000fe20000000000 */
[----:B------:R-:W0:Y:S02]  /*0700*/  LDC.64 R26, c[0x0][0x210] ;  /* 0x00008400ff1a7b82 */ /* 0x000e240000000a00 */
[----:B------:R-:W-:Y:S01]  /*0710*/  FFMA R3, R16, R21, R3 ;  /* 0x0000001510037223 */ /* 0x000fe20000000003 */
[----:B------:R-:W-:-:S04]  /*0720*/  FADD R4, R4, R17 ;  /* 0x0000001104047221 */ /* 0x000fc80000000000 */
[----:B------:R-:W-:Y:S01]  /*0730*/  FADD R3, R3, R4 ;  /* 0x0000000403037221 */ /* 0x000fe20000000000 */
[----:B------:R-:W1:Y:S01]  /*0740*/  S2R R16, SR_TID.X ;  /* 0x0000000000107919 */ /* 0x000e620000002100 */
[----:B------:R-:W2:Y:S03]  /*0750*/  LDC.64 R20, c[0x0][0x240] ;  /* 0x00009000ff147b82 */ /* 0x000ea60000000a00 */
[----:B------:R-:W-:-:S05]  /*0760*/  FSEL R3, R3, RZ, !P1 ;  /* 0x000000ff03037208 */ /* 0x000fca0004800000 */
[----:B------:R-:W3:Y:S02]  /*0770*/  SHFL.BFLY PT, R0, R3, 0x10, 0x1f ;  /* 0x0e001f0003007f89 */ /* 0x000ee400000e0000 */
[----:B---3--:R-:W-:-:S05]  /*0780*/  FADD R0, R3, R0 ;  /* 0x0000000003007221 */ /* 0x008fca0000000000 */
[----:B------:R-:W3:Y:S02]  /*0790*/  SHFL.BFLY PT, R5, R0, 0x8, 0x1f ;  /* 0x0d001f0000057f89 */ /* 0x000ee400000e0000 */
[----:B---3--:R-:W-:-:S05]  /*07a0*/  FADD R5, R0, R5 ;  /* 0x0000000500057221 */ /* 0x008fca0000000000 */
[----:B------:R-:W3:Y:S02]  /*07b0*/  SHFL.BFLY PT, R2, R5, 0x4, 0x1f ;  /* 0x0c801f0005027f89 */ /* 0x000ee400000e0000 */
[----:B---3--:R-:W-:-:S05]  /*07c0*/  FADD R2, R5, R2 ;  /* 0x0000000205027221 */ /* 0x008fca0000000000 */
[----:B------:R-:W3:Y:S01]  /*07d0*/  SHFL.BFLY PT, R17, R2, 0x2, 0x1f ;  /* 0x0c401f0002117f89 */ /* 0x000ee200000e0000 */
[----:B-1----:R-:W-:Y:S01]  /*07e0*/  LOP3.LUT P0, RZ, R16, 0x1f, RZ, 0xc0, !PT ;  /* 0x0000001f10ff7812 */ /* 0x002fe2000780c0ff */
[----:B---3--:R-:W-:-:S05]  /*07f0*/  FADD R17, R2, R17 ;  /* 0x0000001102117221 */ /* 0x008fca0000000000 */
[----:B------:R-:W1:Y:S01]  /*0800*/  SHFL.BFLY PT, R4, R17, 0x1, 0x1f ;  /* 0x0c201f0011047f89 */ /* 0x000e6200000e0000 */
[----:B------:R-:W-:-:S04]  /*0810*/  SHF.R.U32.HI R0, RZ, 0x3, R16 ;  /* 0x00000003ff007819 */ /* 0x000fc80000011610 */
[----:B------:R-:W-:Y:S02]  /*0820*/  LOP3.LUT R0, R0, 0x3c, RZ, 0xc0, !PT ;  /* 0x0000003c00007812 */ /* 0x000fe400078ec0ff */
[----:B------:R-:W-:Y:S01]  /*0830*/  ISETP.GE.AND P2, PT, R16, 0x10, PT ;  /* 0x000000101000780c */ /* 0x000fe20003f46270 */
[----:B-1----:R-:W-:-:S05]  /*0840*/  FADD R19, R17, R4 ;  /* 0x0000000411137221 */ /* 0x002fca0000000000 */
[----:B------:R-:W-:Y:S01]  /*0850*/  @!P0 STS [R0+UR4], R19 ;  /* 0x0000001300008988 */ /* 0x000fe20008000804 */
[----:B------:R-:W-:Y:S01]  /*0860*/  SHF.L.U32 R18, R16, 0x2, RZ ;  /* 0x0000000210127819 */ /* 0x000fe200000006ff */
[----:B------:R-:W-:Y:S06]  /*0870*/  BAR.SYNC.DEFER_BLOCKING 0x0 ;  /* 0x0000000000007b1d */ /* 0x000fec0000010000 */
[----:B------:R-:W1:Y:S04]  /*0880*/  @!P2 LDS R32, [R18+UR4] ;  /* 0x000000041220a984 */ /* 0x000e680008000800 */
[----:B-1----:R-:W1:Y:S02]  /*0890*/  SHFL.BFLY PT, R3, R32, 0x8, 0x1f ;  /* 0x0d001f0020037f89 */ /* 0x002e6400000e0000 */
[----:B-1----:R-:W-:-:S05]  /*08a0*/  FADD R3, R32, R3 ;  /* 0x0000000320037221 */ /* 0x002fca0000000000 */
[----:B------:R-:W1:Y:S02]  /*08b0*/  SHFL.BFLY PT, R2, R3, 0x4, 0x1f ;  /* 0x0c801f0003027f89 */ /* 0x000e6400000e0000 */
[----:B-1----:R-:W-:-:S05]  /*08c0*/  FADD R2, R3, R2 ;  /* 0x0000000203027221 */ /* 0x002fca0000000000 */
[----:B------:R-:W1:Y:S01]  /*08d0*/  SHFL.BFLY PT, R5, R2, 0x2, 0x1f ;  /* 0x0c401f0002057f89 */ /* 0x000e6200000e0000 */
[----:B------:R-:W-:Y:S01]  /*08e0*/  LOP3.LUT P0, RZ, R16, 0xf, RZ, 0xc0, !PT ;  /* 0x0000000f10ff7812 */ /* 0x000fe2000780c0ff */
[----:B-1----:R-:W-:-:S05]  /*08f0*/  FADD R5, R2, R5 ;  /* 0x0000000502057221 */ /* 0x002fca0000000000 */
[----:B------:R-:W1:Y:S01]  /*0900*/  SHFL.BFLY PT, R4, R5, 0x1, 0x1f ;  /* 0x0c201f0005047f89 */ /* 0x000e6200000e0000 */
[----:B------:R-:W-:Y:S01]  /*0910*/  ISETP.LT.AND P0, PT, R16, 0x10, !P0 ;  /* 0x000000101000780c */ /* 0x000fe20004701270 */
[----:B-1----:R-:W-:-:S12]  /*0920*/  FADD R19, R5, R4 ;  /* 0x0000000405137221 */ /* 0x002fd80000000000 */
[----:B------:R1:W-:Y:S01]  /*0930*/  @P0 STS [R18+UR4], R19 ;  /* 0x0000001312000988 */ /* 0x0003e20008000804 */
[----:B------:R-:W-:Y:S01]  /*0940*/  BAR.SYNC.DEFER_BLOCKING 0x0 ;  /* 0x0000000000007b1d */ /* 0x000fe20000010000 */
[----:B------:R-:W-:Y:S02]  /*0950*/  CS2R R22, SRZ ;  /* 0x0000000000167805 */ /* 0x000fe4000001ff00 */
[----:B------:R-:W-:Y:S01]  /*0960*/  CS2R R24, SRZ ;  /* 0x0000000000187805 */ /* 0x000fe2000001ff00 */
[----:B------:R-:W-:Y:S01]  /*0970*/  HFMA2.MMA R0, -RZ, RZ, 0, 0 ;  /* 0x00000000ff007435 */ /* 0x000fe200000001ff */
[----:B--2---:R-:W-:Y:S01]  /*0980*/  IMAD.WIDE R20, R33, 0x4, R20 ;  /* 0x0000000421147825 */ /* 0x004fe200078e0214 */
[----:B------:R-:W-:Y:S02]  /*0990*/  CS2R R16, SRZ ;  /* 0x0000000000107805 */ /* 0x000fe4000001ff00 */
[----:B------:R-:W-:Y:S01]  /*09a0*/  CS2R R4, SRZ ;  /* 0x0000000000047805 */ /* 0x000fe2000001ff00 */
[----:B------:R-:W2:Y:S04]  /*09b0*/  @!P1 LDG.E.EF.64 R22, desc[UR6][R6.64] ;  /* 0x0000000606169981 */ /* 0x000ea8000c0e1b00 */
[----:B------:R-:W3:Y:S04]  /*09c0*/  @!P1 LDG.E.EF.64 R24, desc[UR6][R8.64] ;  /* 0x0000000608189981 */ /* 0x000ee8000c0e1b00 */
[----:B------:R-:W4:Y:S04]  /*09d0*/  LDG.E.EL.64 R2, desc[UR6][R14.64] ;  /* 0x000000060e027981 */ /* 0x000f28000c2e1b00 */
[----:B------:R5:W4:Y:S04]  /*09e0*/  @!P1 LDG.E.EL R0, desc[UR6][R20.64] ;  /* 0x0000000614009981 */ /* 0x000b28000c2e1900 */
[----:B------:R-:W4:Y:S04]  /*09f0*/  @!P1 LDG.E.EF.64 R16, desc[UR6][R10.64] ;  /* 0x000000060a109981 */ /* 0x000f28000c0e1b00 */
[----:B------:R-:W4:Y:S01]  /*0a00*/  @!P1 LDG.E.EF.64 R4, desc[UR6][R12.64] ;  /* 0x000000060c049981 */ /* 0x000f22000c0e1b00 */
[----:B-1----:R-:W-:-:S04]  /*0a10*/  LOP3.LUT R18, R18, 0x7fc, RZ, 0xc0, !PT ;  /* 0x000007fc12127812 */ /* 0x002fc800078ec0ff */
[----:B------:R-:W-:Y:S02]  /*0a20*/  LEA R19, R33, R18, 0xc ;  /* 0x0000001221137211 */ /* 0x000fe400078e60ff */
[----:B-----5:R-:W-:-:S03]  /*0a30*/  CS2R R20, SRZ ;  /* 0x0000000000147805 */ /* 0x020fc6000001ff00 */
[----:B0-----:R-:W-:Y:S02]  /*0a40*/  IMAD.WIDE R18, R19, 0x2, R26 ;  /* 0x0000000213127825 */ /* 0x001fe400078e021a */
[----:B------:R-:W0:Y:S04]  /*0a50*/  LDS R26, [UR4] ;  /* 0x00000004ff1a7984 */ /* 0x000e280008000800 */
[----:B------:R-:W5:Y:S01]  /*0a60*/  @!P1 LDG.E.EF.64 R20, desc[UR6][R18.64] ;  /* 0x0000000612149981 */ /* 0x000f62000c0e1b00 */
[----:B0-----:R-:W-:Y:S01]  /*0a70*/  FMUL R26, R26, -0.5 ;  /* 0xbf0000001a1a7820 */ /* 0x001fe20000400000 */
[----:B--2---:R-:W-:Y:S02]  /*0a80*/  HADD2.F32 R27, -RZ, R22.H0_H0 ;  /* 0x20000016ff1b7230 */ /* 0x004fe40000004100 */
[----:B------:R-:W-:-:S02]  /*0a90*/  HADD2.F32 R29, -RZ, R23.H0_H0 ;  /* 0x20000017ff1d7230 */ /* 0x000fc40000004100 */
[----:B---3--:R-:W-:Y:S02]  /*0aa0*/  HADD2.F32 R28, -RZ, R24.H0_H0 ;  /* 0x20000018ff1c7230 */ /* 0x008fe40000004100 */
[----:B------:R-:W-:Y:S02]  /*0ab0*/  HADD2.F32 R30, -RZ, R23.H1_H1 ;  /* 0x30000017ff1e7230 */ /* 0x000fe40000004100 */
[----:B------:R-:W-:Y:S02]  /*0ac0*/  HADD2.F32 R22, -RZ, R22.H1_H1 ;  /* 0x30000016ff167230 */ /* 0x000fe40000004100 */
[----:B------:R-:W-:Y:S02]  /*0ad0*/  HADD2.F32 R23, -RZ, R24.H1_H1 ;  /* 0x30000018ff177230 */ /* 0x000fe40000004100 */
[----:B------:R-:W-:Y:S01]  /*0ae0*/  FADD R27, R27, R28 ;  /* 0x0000001c1b1b7221 */ /* 0x000fe20000000000 */
[----:B----4-:R-:W-:Y:S02]  /*0af0*/  HADD2.F32 R24, -RZ, R2.H0_H0 ;  /* 0x20000002ff187230 */ /* 0x010fe40000004100 */
[----:B------:R-:W-:-:S02]  /*0b00*/  HADD2.F32 R31, -RZ, R25.H1_H1 ;  /* 0x30000019ff1f7230 */ /* 0x000fc40000004100 */
[----:B------:R-:W-:Y:S01]  /*0b10*/  FADD R28, R22, R23 ;  /* 0x00000017161c7221 */ /* 0x000fe20000000000 */
[----:B------:R-:W-:Y:S02]  /*0b20*/  HADD2.F32 R32, -RZ, R25.H0_H0 ;  /* 0x20000019ff207230 */ /* 0x000fe40000004100 */
[----:B------:R-:W-:Y:S01]  /*0b30*/  FMUL R23, R24, R27 ;  /* 0x0000001b18177220 */ /* 0x000fe20000400000 */
[----:B------:R-:W-:Y:S01]  /*0b40*/  FMUL R27, R0, R0 ;  /* 0x00000000001b7220 */ /* 0x000fe20000400000 */
[----:B------:R-:W-:Y:S02]  /*0b50*/  HADD2.F32 R25, -RZ, R2.H1_H1 ;  /* 0x30000002ff197230 */ /* 0x000fe40000004100 */
[----:B------:R-:W-:Y:S01]  /*0b60*/  FADD R22, R30, R31 ;  /* 0x0000001f1e167221 */ /* 0x000fe20000000000 */
[----:B------:R-:W-:Y:S02]  /*0b70*/  HADD2.F32 R35, -RZ, R3.H0_H0 ;  /* 0x20000003ff237230 */ /* 0x000fe40000004100 */
[----:B------:R-:W-:Y:S01]  /*0b80*/  FADD R2, R29, R32 ;  /* 0x000000201d027221 */ /* 0x000fe20000000000 */
[----:B------:R-:W-:-:S02]  /*0b90*/  HADD2.F32 R24, -RZ, R16.H1_H1 ;  /* 0x30000010ff187230 */ /* 0x000fc40000004100 */
[----:B------:R-:W-:Y:S01]  /*0ba0*/  FMUL R29, R27, R0 ;  /* 0x000000001b1d7220 */ /* 0x000fe20000400000 */
[----:B------:R-:W-:Y:S02]  /*0bb0*/  HADD2.F32 R31, -RZ, R4.H1_H1 ;  /* 0x30000004ff1f7230 */ /* 0x000fe40000004100 */
[----:B------:R-:W-:Y:S01]  /*0bc0*/  FMUL R27, R35, R2 ;  /* 0x00000002231b7220 */ /* 0x000fe20000400000 */
[----:B------:R-:W-:Y:S02]  /*0bd0*/  HADD2.F32 R16, -RZ, R16.H0_H0 ;  /* 0x20000010ff107230 */ /* 0x000fe40000004100 */
[----:B------:R-:W-:Y:S02]  /*0be0*/  HADD2.F32 R33, -RZ, R4.H0_H0 ;  /* 0x20000004ff217230 */ /* 0x000fe40000004100 */
[----:B------:R-:W-:Y:S01]  /*0bf0*/  FMUL R25, R25, R28 ;  /* 0x0000001c19197220 */ /* 0x000fe20000400000 */
[----:B------:R-:W-:Y:S01]  /*0c00*/  FMUL R2, R26, R29 ;  /* 0x0000001d1a027220 */ /* 0x000fe20000400000 */
[----:B------:R-:W-:-:S02]  /*0c10*/  HADD2.F32 R28, -RZ, R17.H0_H0 ;  /* 0x20000011ff1c7230 */ /* 0x000fc40000004100 */
[----:B------:R-:W-:Y:S01]  /*0c20*/  FADD R24, R24, R31 ;  /* 0x0000001f18187221 */ /* 0x000fe20000000000 */
[----:B------:R-:W-:Y:S02]  /*0c30*/  HADD2.F32 R37, -RZ, R5.H0_H0 ;  /* 0x20000005ff257230 */ /* 0x000fe40000004100 */
[----:B------:R-:W-:Y:S02]  /*0c40*/  HADD2.F32 R4, -RZ, R17.H1_H1 ;  /* 0x30000011ff047230 */ /* 0x000fe40000004100 */
[----:B------:R-:W-:Y:S02]  /*0c50*/  HADD2.F32 R29, -RZ, R5.H1_H1 ;  /* 0x30000005ff1d7230 */ /* 0x000fe40000004100 */
[----:B------:R-:W-:Y:S01]  /*0c60*/  FADD R16, R16, R33 ;  /* 0x0000002110107221 */ /* 0x000fe20000000000 */
[----:B------:R-:W-:Y:S01]  /*0c70*/  FADD R5, R24, R24 ;  /* 0x0000001818057221 */ /* 0x000fe20000000000 */
[----:B------:R-:W-:Y:S01]  /*0c80*/  FMUL R2, R2, 0.000244140625 ;  /* 0x3980000002027820 */ /* 0x000fe20000400000 */
[----:B------:R-:W-:Y:S01]  /*0c90*/  FADD R28, R28, R37 ;  /* 0x000000251c1c7221 */ /* 0x000fe20000000000 */
[----:B------:R-:W-:Y:S01]  /*0ca0*/  FADD R29, R4, R29 ;  /* 0x0000001d041d7221 */ /* 0x000fe20000000000 */
[----:B------:R-:W-:Y:S01]  /*0cb0*/  FADD R17, R16, R16 ;  /* 0x0000001010117221 */ /* 0x000fe20000000000 */
[----:B------:R-:W-:-:S02]  /*0cc0*/  HADD2.F32 R3, -RZ, R3.H1_H1 ;  /* 0x30000003ff037230 */ /* 0x000fc40000004100 */
[----:B------:R-:W-:Y:S01]  /*0cd0*/  FMUL R16, R2, R5 ;  /* 0x0000000502107220 */ /* 0x000fe20000400000 */
[----:B------:R-:W-:Y:S01]  /*0ce0*/  FADD R31, R28, R28 ;  /* 0x0000001c1c1f7221 */ /* 0x000fe20000000000 */
[----:B------:R-:W-:Y:S01]  /*0cf0*/  FADD R29, R29, R29 ;  /* 0x0000001d1d1d7221 */ /* 0x000fe20000000000 */
[C---:B------:R-:W-:Y:S01]  /*0d00*/  FMUL R4, R2.reuse, R17 ;  /* 0x0000001102047220 */ /* 0x040fe20000400000 */
[----:B------:R-:W-:Y:S01]  /*0d10*/  FMUL R3, R3, R22 ;  /* 0x0000001603037220 */ /* 0x000fe20000400000 */
[-C--:B------:R-:W-:Y:S01]  /*0d20*/  FFMA R25, R25, R0.reuse, R16 ;  /* 0x0000000019197223 */ /* 0x080fe20000000010 */
[C---:B------:R-:W-:Y:S01]  /*0d30*/  FMUL R22, R2.reuse, R31 ;  /* 0x0000001f02167220 */ /* 0x040fe20000400000 */
[----:B------:R-:W-:Y:S01]  /*0d40*/  FMUL R16, R2, R29 ;  /* 0x0000001d02107220 */ /* 0x000fe20000400000 */
[----:B------:R-:W-:Y:S01]  /*0d50*/  FFMA R23, R23, R0, R4 ;  /* 0x0000000017177223 */ /* 0x000fe20000000004 */
[----:B-----5:R-:W-:Y:S02]  /*0d60*/  HADD2.F32 R4, -RZ, R20.H0_H0 ;  /* 0x20000014ff047230 */ /* 0x020fe40000004100 */
[----:B------:R-:W-:-:S02]  /*0d70*/  HADD2.F32 R5, -RZ, R21.H0_H0 ;  /* 0x20000015ff057230 */ /* 0x000fc40000004100 */
[-C--:B------:R-:W-:Y:S01]  /*0d80*/  FFMA R22, R27, R0.reuse, R22 ;  /* 0x000000001b167223 */ /* 0x080fe20000000016 */
[----:B------:R-:W-:Y:S02]  /*0d90*/  HADD2.F32 R20, -RZ, R20.H1_H1 ;  /* 0x30000014ff147230 */ /* 0x000fe40000004100 */
[----:B------:R-:W-:Y:S01]  /*0da0*/  FFMA R16, R3, R0, R16 ;  /* 0x0000000003107223 */ /* 0x000fe20000000010 */
[----:B------:R-:W-:Y:S02]  /*0db0*/  HADD2.F32 R21, -RZ, R21.H1_H1 ;  /* 0x30000015ff157230 */ /* 0x000fe40000004100 */
[----:B------:R-:W-:Y:S01]  /*0dc0*/  FADD R4, R4, R23 ;  /* 0x0000001704047221 */ /* 0x000fe20000000000 */
[----:B------:R-:W-:Y:S01]  /*0dd0*/  FADD R5, R5, R22 ;  /* 0x0000001605057221 */ /* 0x000fe20000000000 */
[----:B------:R-:W-:Y:S01]  /*0de0*/  FADD R25, R20, R25 ;  /* 0x0000001914197221 */ /* 0x000fe20000000000 */
[----:B------:R-:W-:-:S04]  /*0df0*/  FADD R16, R21, R16 ;  /* 0x0000001015107221 */ /* 0x000fc80000000000 */
[----:B------:R-:W-:Y:S02]  /*0e00*/  F2FP.F16.F32.PACK_AB R26, R25, R4 ;  /* 0x00000004191a723e */ /* 0x000fe400000000ff */
[----:B------:R-:W-:Y:S02]  /*0e10*/  F2FP.F16.F32.PACK_AB R27, R16, R5 ;  /* 0x00000005101b723e */ /* 0x000fe400000000ff */
[----:B------:R-:W-:Y:S02]  /*0e20*/  CS2R R4, SRZ ;  /* 0x0000000000047805 */ /* 0x000fe4000001ff00 */
[----:B------:R-:W-:Y:S01]  /*0e30*/  CS2R R24, SRZ ;  /* 0x0000000000187805 */ /* 0x000fe2000001ff00 */
[----:B------:R0:W-:Y:S04]  /*0e40*/  @!P1 STG.E.64 desc[UR6][R18.64], R26 ;  /* 0x0000001a12009986 */ /* 0x0001e8000c101b06 */
[----:B------:R-:W2:Y:S04]  /*0e50*/  @!P1 LDG.E.EF.64 R4, desc[UR6][R6.64+0x1000] ;  /* 0x0010000606049981 */ /* 0x000ea8000c0e1b00 */
[----:B------:R-:W3:Y:S01]  /*0e60*/  @!P1 LDG.E.EF.64 R24, desc[UR6][R8.64+0x1000] ;  /* 0x0010000608189981 */ /* 0x000ee2000c0e1b00 */
[----:B------:R-:W-:-:S02]  /*0e70*/  CS2R R22, SRZ ;  /* 0x0000000000167805 */ /* 0x000fc4000001ff00 */
[----:B------:R-:W-:Y:S01]  /*0e80*/  CS2R R16, SRZ ;  /* 0x0000000000107805 */ /* 0x000fe2000001ff00 */
[----:B------:R-:W4:Y:S04]  /*0e90*/  LDG.E.EL.64 R14, desc[UR6][R14.64+0x1000] ;  /* 0x001000060e0e7981 */ /* 0x000f28000c2e1b00 */
[----:B------:R1:W5:Y:S04]  /*0ea0*/  @!P1 LDG.E.EF.64 R22, desc[UR6][R10.64+0x1000] ;  /* 0x001000060a169981 */ /* 0x000368000c0e1b00 */
[----:B------:R0:W5:Y:S01]  /*0eb0*/  @!P1 LDG.E.EF.64 R16, desc[UR6][R12.64+0x1000] ;  /* 0x001000060c109981 */ /* 0x000162000c0e1b00 */
[----:B------:R-:W-:-:S06]  /*0ec0*/  CS2R R20, SRZ ;  /* 0x0000000000147805 */ /* 0x000fcc000001ff00 */
[----:B------:R-:W5:Y:S01]  /*0ed0*/  @!P1 LDG.E.EF.64 R20, desc[UR6][R18.64+0x1000] ;  /* 0x0010000612149981 */ /* 0x000f62000c0e1b00 */
[----:B--2---:R-:W-:Y:S02]  /*0ee0*/  HADD2.F32 R3, -RZ, R4.H0_H0 ;  /* 0x20000004ff037230 */ /* 0x004fe40000004100 */
[----:B------:R-:W-:Y:S02]  /*0ef0*/  HADD2.F32 R4, -RZ, R4.H1_H1 ;  /* 0x30000004ff047230 */ /* 0x000fe40000004100 */
[----:B---3--:R-:W-:Y:S02]  /*0f00*/  HADD2.F32 R7, -RZ, R24.H1_H1 ;  /* 0x30000018ff077230 */ /* 0x008fe40000004100 */
[----:B------:R-:W-:Y:S02]  /*0f10*/  HADD2.F32 R6, -RZ, R5.H0_H0 ;  /* 0x20000005ff067230 */ /* 0x000fe40000004100 */
[----:B------:R-:W-:Y:S02]  /*0f20*/  HADD2.F32 R9, -RZ, R25.H0_H0 ;  /* 0x20000019ff097230 */ /* 0x000fe40000004100 */
[----:B------:R-:W-:Y:S01]  /*0f30*/  FADD R4, R4, R7 ;  /* 0x0000000704047221 */ /* 0x000fe20000000000 */
[----:B----4-:R-:W-:-:S02]  /*0f40*/  HADD2.F32 R7, -RZ, R14.H1_H1 ;  /* 0x3000000eff077230 */ /* 0x010fc40000004100 */
[----:B------:R-:W-:Y:S02]  /*0f50*/  HADD2.F32 R5, -RZ, R5.H1_H1 ;  /* 0x30000005ff057230 */ /* 0x000fe40000004100 */
[----:B------:R-:W-:Y:S02]  /*0f60*/  HADD2.F32 R8, -RZ, R25.H1_H1 ;  /* 0x30000019ff087230 */ /* 0x000fe40000004100 */
[----:B------:R-:W-:Y:S01]  /*0f70*/  FADD R9, R6, R9 ;  /* 0x0000000906097221 */ /* 0x000fe20000000000 */
[----:B-1----:R-:W-:Y:S02]  /*0f80*/  HADD2.F32 R10, -RZ, R15.H0_H0 ;  /* 0x2000000fff0a7230 */ /* 0x002fe40000004100 */
[----:B------:R-:W-:Y:S01]  /*0f90*/  FMUL R7, R7, R4 ;  /* 0x0000000407077220 */ /* 0x000fe20000400000 */
[----:B-----5:R-:W-:Y:S02]  /*0fa0*/  HADD2.F32 R4, -RZ, R22.H1_H1 ;  /* 0x30000016ff047230 */ /* 0x020fe40000004100 */
[----:B0-----:R-:W-:Y:S01]  /*0fb0*/  FADD R12, R5, R8 ;  /* 0x00000008050c7221 */ /* 0x001fe20000000000 */
[----:B------:R-:W-:-:S02]  /*0fc0*/  HADD2.F32 R22, -RZ, R22.H0_H0 ;  /* 0x20000016ff167230 */ /* 0x000fc40000004100 */
[----:B------:R-:W-:Y:S02]  /*0fd0*/  HADD2.F32 R11, -RZ, R16.H0_H0 ;  /* 0x20000010ff0b7230 */ /* 0x000fe40000004100 */
[----:B------:R-:W-:Y:S01]  /*0fe0*/  FMUL R5, R10, R9 ;  /* 0x000000090a057220 */ /* 0x000fe20000400000 */
[----:B------:R-:W-:Y:S02]  /*0ff0*/  HADD2.F32 R24, -RZ, R24.H0_H0 ;  /* 0x20000018ff187230 */ /* 0x000fe40000004100 */
[----:B------:R-:W-:Y:S02]  /*1000*/  HADD2.F32 R6, -RZ, R23.H1_H1 ;  /* 0x30000017ff067230 */ /* 0x000fe40000004100 */
[----:B------:R-:W-:Y:S02]  /*1010*/  HADD2.F32 R8, -RZ, R17.H0_H0 ;  /* 0x20000011ff087230 */ /* 0x000fe40000004100 */
[----:B------:R-:W-:Y:S02]  /*1020*/  HADD2.F32 R23, -RZ, R23.H0_H0 ;  /* 0x20000017ff177230 */ /* 0x000fe40000004100 */
[----:B------:R-:W-:-:S02]  /*1030*/  HADD2.F32 R9, -RZ, R16.H1_H1 ;  /* 0x30000010ff097230 */ /* 0x000fc40000004100 */
[----:B------:R-:W-:Y:S02]  /*1040*/  HADD2.F32 R17, -RZ, R17.H1_H1 ;  /* 0x30000011ff117230 */ /* 0x000fe40000004100 */
[----:B------:R-:W-:Y:S01]  /*1050*/  FADD R11, R22, R11 ;  /* 0x0000000b160b7221 */ /* 0x000fe20000000000 */
[----:B------:R-:W-:Y:S01]  /*1060*/  FADD R24, R3, R24 ;  /* 0x0000001803187221 */ /* 0x000fe20000000000 */
[----:B------:R-:W-:Y:S02]  /*1070*/  HADD2.F32 R3, -RZ, R14.H0_H0 ;  /* 0x2000000eff037230 */ /* 0x000fe40000004100 */
[----:B------:R-:W-:Y:S01]  /*1080*/  FADD R4, R4, R9 ;  /* 0x0000000904047221 */ /* 0x000fe20000000000 */
[----:B------:R-:W-:Y:S01]  /*1090*/  FADD R8, R23, R8 ;  /* 0x0000000817087221 */ /* 0x000fe20000000000 */
[----:B------:R-:W-:Y:S01]  /*10a0*/  FADD R6, R6, R17 ;  /* 0x0000001106067221 */ /* 0x000fe20000000000 */
[----:B------:R-:W-:Y:S01]  /*10b0*/  FADD R11, R11, R11 ;  /* 0x0000000b0b0b7221 */ /* 0x000fe20000000000 */
[----:B------:R-:W-:-:S02]  /*10c0*/  HADD2.F32 R15, -RZ, R15.H1_H1 ;  /* 0x3000000fff0f7230 */ /* 0x000fc40000004100 */
[----:B------:R-:W-:Y:S01]  /*10d0*/  FADD R9, R4, R4 ;  /* 0x0000000404097221 */ /* 0x000fe20000000000 */
[----:B------:R-:W-:Y:S01]  /*10e0*/  FADD R17, R8, R8 ;  /* 0x0000000808117221 */ /* 0x000fe20000000000 */
[----:B------:R-:W-:Y:S01]  /*10f0*/  FADD R13, R6, R6 ;  /* 0x00000006060d7221 */ /* 0x000fe20000000000 */
[----:B------:R-:W-:Y:S01]  /*1100*/  FMUL R3, R3, R24 ;  /* 0x0000001803037220 */ /* 0x000fe20000400000 */
[C---:B------:R-:W-:Y:S01]  /*1110*/  FMUL R4, R2.reuse, R11 ;  /* 0x0000000b02047220 */ /* 0x040fe20000400000 */
[----:B------:R-:W-:Y:S01]  /*1120*/  FMUL R15, R15, R12 ;  /* 0x0000000c0f0f7220 */ /* 0x000fe20000400000 */
[C---:B------:R-:W-:Y:S01]  /*1130*/  FMUL R6, R2.reuse, R9 ;  /* 0x0000000902067220 */ /* 0x040fe20000400000 */
[C---:B------:R-:W-:Y:S01]  /*1140*/  FMUL R8, R2.reuse, R17 ;  /* 0x0000001102087220 */ /* 0x040fe20000400000 */
[----:B------:R-:W-:Y:S01]  /*1150*/  FMUL R10, R2, R13 ;  /* 0x0000000d020a7220 */ /* 0x000fe20000400000 */
[----:B------:R-:W-:Y:S01]  /*1160*/  FFMA R3, R3, R0, R4 ;  /* 0x0000000003037223 */ /* 0x000fe20000000004 */
[----:B------:R-:W-:-:S02]  /*1170*/  HADD2.F32 R2, -RZ, R20.H0_H0 ;  /* 0x20000014ff027230 */ /* 0x000fc40000004100 */
[----:B------:R-:W-:Y:S02]  /*1180*/  HADD2.F32 R4, -RZ, R21.H0_H0 ;  /* 0x20000015ff047230 */ /* 0x000fe40000004100 */
[-C--:B------:R-:W-:Y:S01]  /*1190*/  FFMA R7, R7, R0.reuse, R6 ;  /* 0x0000000007077223 */ /* 0x080fe20000000006 */
[----:B------:R-:W-:Y:S02]  /*11a0*/  HADD2.F32 R20, -RZ, R20.H1_H1 ;  /* 0x30000014ff147230 */ /* 0x000fe40000004100 */
[-C--:B------:R-:W-:Y:S01]  /*11b0*/  FFMA R5, R5, R0.reuse, R8 ;  /* 0x0000000005057223 */ /* 0x080fe20000000008 */
[----:B------:R-:W-:Y:S02]  /*11c0*/  HADD2.F32 R21, -RZ, R21.H1_H1 ;  /* 0x30000015ff157230 */ /* 0x000fe40000004100 */
[----:B------:R-:W-:Y:S01]  /*11d0*/  FFMA R10, R15, R0, R10 ;  /* 0x000000000f0a7223 */ /* 0x000fe2000000000a */
[----:B------:R-:W-:Y:S01]  /*11e0*/  FADD R2, R2, R3 ;  /* 0x0000000302027221 */ /* 0x000fe20000000000 */
[----:B------:R-:W-:Y:S01]  /*11f0*/  FADD R7, R20, R7 ;  /* 0x0000000714077221 */ /* 0x000fe20000000000 */
[----:B------:R-:W-:Y:S01]  /*1200*/  FADD R4, R4, R5 ;  /* 0x0000000504047221 */ /* 0x000fe20000000000 */
[----:B------:R-:W-:-:S03]  /*1210*/  FADD R21, R21, R10 ;  /* 0x0000000a15157221 */ /* 0x000fc60000000000 */
[----:B------:R-:W-:Y:S02]  /*1220*/  F2FP.F16.F32.PACK_AB R2, R7, R2 ;  /* 0x000000020702723e */ /* 0x000fe400000000ff */
[----:B------:R-:W-:Y:S01]  /*1230*/  F2FP.F16.F32.PACK_AB R3, R21, R4 ;  /* 0x000000041503723e */ /* 0x000fe200000000ff */
[----:B------:R-:W-:Y:S06]  /*1240*/  @P1 EXIT ;  /* 0x000000000000194d */ /* 0x000fec0003800000 */
[----:B------:R-:W-:Y:S01]  /*1250*/  STG.E.64 desc[UR6][R18.64+0x1000], R2 ;  /* 0x0010000212007986 */ /* 0x000fe2000c101b06 */
[----:B------:R-:W-:Y:S05]  /*1260*/  EXIT ;  /* 0x000000000000794d */ /* 0x000fea0003800000 */
.L_x_0:
[----:B------:R-:W-:-:S00]  /*1270*/  BRA `(.L_x_0) ;  /* 0xfffffffc00fc7947 */ /* 0x000fc0000383ffff */
[----:B------:R-:W-:-:S00]  /*1280*/  NOP ;  /* 0x0000000000007918 */ /* 0x000fc00000000000 */
[----:B------:R-:W-:-:S00]  /*1290*/  NOP ;  /* 0x0000000000007918 */ /* 0x000fc00000000000 */
[----:B------:R-:W-:-:S00]  /*12a0*/  NOP ;  /* 0x0000000000007918 */ /* 0x000fc00000000000 */
[----:B------:R-:W-:-:S00]  /*12b0*/  NOP ;  /* 0x0000000000007918 */ /* 0x000fc00000000000 */
[----:B------:R-:W-:-:S00]  /*12c0*/  NOP ;  /* 0x0000000000007918 */ /* 0x000fc00000000000 */
[----:B------:R-:W-:-:S00]  /*12d0*/  NOP ;  /* 0x0000000000007918 */ /* 0x000fc00000000000 */
[----:B------:R-:W-:-:S00]  /*12e0*/  NOP ;  /* 0x0000000000007918 */ /* 0x000fc00000000000 */
[----:B------:R-:W-:-:S00]  /*12f0*/  NOP ;  /* 0x0000000000007918 */ /* 0x000fc00000000000 */
.L_x_1:


//--------------------- .nv.shared.triton_red_fused__to_copy_add_div_mul_pow_sum_12 --------------------------
	.section	.nv.shared.triton_red_fused__to_copy_add_div_mul_pow_sum_12,"aw",@nobits
	.sectionflags	@""
	.align	16
	.zero		1024


//--------------------- .nv.constant0.triton_red_fused__to_copy_add_div_mul_pow_sum_12 --------------------------
	.section	.nv.constant0.triton_red_fused__to_copy_add_div_mul_pow_sum_12,"a",@progbits
	.sectionflags	@""
	.align	4
.nv.constant0.triton_red_fused__to_copy_add_div_mul_pow_sum_12:
	.zero		600
